	.headerflags	@"EF_CUDA_TEXMODE_UNIFIED EF_CUDA_64BIT_ADDRESS EF_CUDA_ACCELERATORS EF_CUDA_SM90 EF_CUDA_VIRTUAL_SM(EF_CUDA_SM90)"
	.elftype	@"ET_EXEC"


//--------------------- .nv.info                  --------------------------
	.section	.nv.info,"",@"SHT_CUDA_INFO"
	.align	4


	//----- nvinfo : EIATTR_REGCOUNT
	.align		4
        /*0000*/ 	.byte	0x04, 0x2f
        /*0002*/ 	.short	(.L_3 - .L_2)
	.align		4
.L_2:
        /*0004*/ 	.word	index@(triton_poi_fused__native_batch_norm_legit_no_training_add_convolution_div_hardtanh_mul_1)
        /*0008*/ 	.word	0x00000016


	//----- nvinfo : EIATTR_MIN_STACK_SIZE
	.align		4
.L_3:
        /*000c*/ 	.byte	0x04, 0x12
        /*000e*/ 	.short	(.L_5 - .L_4)
	.align		4
.L_4:
        /*0010*/ 	.word	index@(triton_poi_fused__native_batch_norm_legit_no_training_add_convolution_div_hardtanh_mul_1)
        /*0014*/ 	.word	0x00000000


	//----- nvinfo : EIATTR_FRAME_SIZE
	.align		4
.L_5:
        /*0018*/ 	.byte	0x04, 0x11
        /*001a*/ 	.short	(.L_7 - .L_6)
	.align		4
.L_6:
        /*001c*/ 	.word	index@(triton_poi_fused__native_batch_norm_legit_no_training_add_convolution_div_hardtanh_mul_1)
        /*0020*/ 	.word	0x00000000


	//----- nvinfo : EIATTR_MIN_STACK_SIZE
	.align		4
.L_7:
        /*0024*/ 	.byte	0x04, 0x12
        /*0026*/ 	.short	(.L_9 - .L_8)
	.align		4
.L_8:
        /*0028*/ 	.word	index@(triton_poi_fused__native_batch_norm_legit_no_training_add_convolution_div_hardtanh_mul_1)
        /*002c*/ 	.word	0x00000000
.L_9:


//--------------------- .nv.info.triton_poi_fused__native_batch_norm_legit_no_training_add_convolution_div_hardtanh_mul_1 --------------------------
	.section	.nv.info.triton_poi_fused__native_batch_norm_legit_no_training_add_convolution_div_hardtanh_mul_1,"",@"SHT_CUDA_INFO"
	.sectionflags	@""
	.align	4


	//----- nvinfo : EIATTR_CUDA_API_VERSION
	.align		4
        /*0000*/ 	.byte	0x04, 0x37
        /*0002*/ 	.short	(.L_11 - .L_10)
.L_10:
        /*0004*/ 	.word	0x0000007c


	//----- nvinfo : EIATTR_KPARAM_INFO
	.align		4
.L_11:
        /*0008*/ 	.byte	0x04, 0x17
        /*000a*/ 	.short	(.L_13 - .L_12)
.L_12:
        /*000c*/ 	.word	0x00000000
        /*0010*/ 	.short	0x0007
        /*0012*/ 	.short	0x0038
        /*0014*/ 	.byte	0x00, 0xf0, 0x11, 0x00


	//----- nvinfo : EIATTR_KPARAM_INFO
	.align		4
.L_13:
        /*0018*/ 	.byte	0x04, 0x17
        /*001a*/ 	.short	(.L_15 - .L_14)
.L_14:
        /*001c*/ 	.word	0x00000000
        /*0020*/ 	.short	0x0006
        /*0022*/ 	.short	0x0030
        /*0024*/ 	.byte	0x00, 0xf4, 0x21, 0x00


	//----- nvinfo : EIATTR_KPARAM_INFO
	.align		4
.L_15:
        /*0028*/ 	.byte	0x04, 0x17
        /*002a*/ 	.short	(.L_17 - .L_16)
.L_16:
        /*002c*/ 	.word	0x00000000
        /*0030*/ 	.short	0x0005
        /*0032*/ 	.short	0x0028
        /*0034*/ 	.byte	0x00, 0xf4, 0x21, 0x00


	//----- nvinfo : EIATTR_KPARAM_INFO
	.align		4
.L_17:
        /*0038*/ 	.byte	0x04, 0x17
        /*003a*/ 	.short	(.L_19 - .L_18)
.L_18:
        /*003c*/ 	.word	0x00000000
        /*0040*/ 	.short	0x0004
        /*0042*/ 	.short	0x0020
        /*0044*/ 	.byte	0x00, 0xf4, 0x21, 0x00


	//----- nvinfo : EIATTR_KPARAM_INFO
	.align		4
.L_19:
        /*0048*/ 	.byte	0x04, 0x17
        /*004a*/ 	.short	(.L_21 - .L_20)
.L_20:
        /*004c*/ 	.word	0x00000000
        /*0050*/ 	.short	0x0003
        /*0052*/ 	.short	0x0018
        /*0054*/ 	.byte	0x00, 0xf4, 0x21, 0x00


	//----- nvinfo : EIATTR_KPARAM_INFO
	.align		4
.L_21:
        /*0058*/ 	.byte	0x04, 0x17
        /*005a*/ 	.short	(.L_23 - .L_22)
.L_22:
        /*005c*/ 	.word	0x00000000
        /*0060*/ 	.short	0x0002
        /*0062*/ 	.short	0x0010
        /*0064*/ 	.byte	0x00, 0xf4, 0x21, 0x00


	//----- nvinfo : EIATTR_KPARAM_INFO
	.align		4
.L_23:
        /*0068*/ 	.byte	0x04, 0x17
        /*006a*/ 	.short	(.L_25 - .L_24)
.L_24:
        /*006c*/ 	.word	0x00000000
        /*0070*/ 	.short	0x0001
        /*0072*/ 	.short	0x0008
        /*0074*/ 	.byte	0x00, 0xf4, 0x21, 0x00


	//----- nvinfo : EIATTR_KPARAM_INFO
	.align		4
.L_25:
        /*0078*/ 	.byte	0x04, 0x17
        /*007a*/ 	.short	(.L_27 - .L_26)
.L_26:
        /*007c*/ 	.word	0x00000000
        /*0080*/ 	.short	0x0000
        /*0082*/ 	.short	0x0000
        /*0084*/ 	.byte	0x00, 0xf4, 0x21, 0x00


	//----- nvinfo : EIATTR_SPARSE_MMA_MASK
	.align		4
.L_27:
        /*0088*/ 	.byte	0x03, 0x50
        /*008a*/ 	.short	0x0000


	//----- nvinfo : EIATTR_MAXREG_COUNT
	.align		4
        /*008c*/ 	.byte	0x03, 0x1b
        /*008e*/ 	.short	0x00ff


	//----- nvinfo : EIATTR_EXIT_INSTR_OFFSETS
	.align		4
        /*0090*/ 	.byte	0x04, 0x1c
        /*0092*/ 	.short	(.L_29 - .L_28)


	//   ....[0]....
.L_28:
        /*0094*/ 	.word	0x000003d0


	//   ....[1]....
        /*0098*/ 	.word	0x000003f0


	//----- nvinfo : EIATTR_REQNTID
	.align		4
.L_29:
        /*009c*/ 	.byte	0x04, 0x10
        /*009e*/ 	.short	(.L_31 - .L_30)
.L_30:
        /*00a0*/ 	.word	0x00000080
        /*00a4*/ 	.word	0x00000001
        /*00a8*/ 	.word	0x00000001


	//----- nvinfo : EIATTR_CBANK_PARAM_SIZE
	.align		4
.L_31:
        /*00ac*/ 	.byte	0x03, 0x19
        /*00ae*/ 	.short	0x003c


	//----- nvinfo : EIATTR_PARAM_CBANK
	.align		4
        /*00b0*/ 	.byte	0x04, 0x0a
        /*00b2*/ 	.short	(.L_33 - .L_32)
	.align		4
.L_32:
        /*00b4*/ 	.word	index@(.nv.constant0.triton_poi_fused__native_batch_norm_legit_no_training_add_convolution_div_hardtanh_mul_1)
        /*00b8*/ 	.short	0x0210
        /*00ba*/ 	.short	0x003c


	//----- nvinfo : EIATTR_SW_WAR
	.align		4
.L_33:
        /*00bc*/ 	.byte	0x04, 0x36
        /*00be*/ 	.short	(.L_35 - .L_34)
.L_34:
        /*00c0*/ 	.word	0x00000008
.L_35:


//--------------------- .nv.callgraph             --------------------------
	.section	.nv.callgraph,"",@"SHT_CUDA_CALLGRAPH"
	.align	4
	.sectionentsize	8
	.align		4
        /*0000*/ 	.word	0x00000000
	.align		4
        /*0004*/ 	.word	0xffffffff
	.align		4
        /*0008*/ 	.word	0x00000000
	.align		4
        /*000c*/ 	.word	0xfffffffe
	.align		4
        /*0010*/ 	.word	0x00000000
	.align		4
        /*0014*/ 	.word	0xfffffffd
	.align		4
        /*0018*/ 	.word	0x00000000
	.align		4
        /*001c*/ 	.word	0xfffffffc


//--------------------- .nv.constant4             --------------------------
	.section	.nv.constant4,"a",@progbits
	.align	8
	.align		8
.nv.constant4:
        /*0000*/ 	.dword	_$_str
	.align		8
        /*0008*/ 	.dword	_$_str_$_2


//--------------------- .text.triton_poi_fused__native_batch_norm_legit_no_training_add_convolution_div_hardtanh_mul_1 --------------------------
	.section	.text.triton_poi_fused__native_batch_norm_legit_no_training_add_convolution_div_hardtanh_mul_1,"ax",@progbits
	.align	128
        .global         triton_poi_fused__native_batch_norm_legit_no_training_add_convolution_div_hardtanh_mul_1
        .type           triton_poi_fused__native_batch_norm_legit_no_training_add_convolution_div_hardtanh_mul_1,@function
        .size           triton_poi_fused__native_batch_norm_legit_no_training_add_convolution_div_hardtanh_mul_1,(.L_x_1 - triton_poi_fused__native_batch_norm_legit_no_training_add_convolution_div_hardtanh_mul_1)
        .other          triton_poi_fused__native_batch_norm_legit_no_training_add_convolution_div_hardtanh_mul_1,@"STO_CUDA_ENTRY STV_DEFAULT"
triton_poi_fused__native_batch_norm_legit_no_training_add_convolution_div_hardtanh_mul_1:
.text.triton_poi_fused__native_batch_norm_legit_no_training_add_convolution_div_hardtanh_mul_1:
[----:B------:R-:W0:Y:S01]  /*0000*/  LDC R1, c[0x0][0x28] ;  /* 0x00000a00ff017b82 */ /* 0x000e220000000800 */
[----:B------:R-:W1:Y:S07]  /*0010*/  S2R R0, SR_TID.X ;  /* 0x0000000000007919 */ /* 0x000e6e0000002100 */
[----:B------:R-:W2:Y:S01]  /*0020*/  LDC.64 R12, c[0x0][0x230] ;  /* 0x00008c00ff0c7b82 */ /* 0x000ea20000000a00 */
[----:B------:R-:W-:Y:S01]  /*0030*/  CS2R R4, SRZ ;  /* 0x0000000000047805 */ /* 0x000fe2000001ff00 */
[----:B------:R-:W-:Y:S01]  /*0040*/  ULDC.64 UR4, c[0x0][0x208] ;  /* 0x0000820000047ab9 */ /* 0x000fe20000000a00 */
[----:B------:R-:W3:Y:S05]  /*0050*/  S2R R3, SR_CTAID.X ;  /* 0x0000000000037919 */ /* 0x000eea0000002500 */
[----:B------:R-:W4:Y:S08]  /*0060*/  LDC.64 R10, c[0x0][0x220] ;  /* 0x00008800ff0a7b82 */ /* 0x000f300000000a00 */
[----:B------:R-:W5:Y:S08]  /*0070*/  LDC.64 R14, c[0x0][0x228] ;  /* 0x00008a00ff0e7b82 */ /* 0x000f700000000a00 */
[----:B------:R-:W5:Y:S01]  /*0080*/  LDC.64 R16, c[0x0][0x238] ;  /* 0x00008e00ff107b82 */ /* 0x000f620000000a00 */
[----:B-1----:R-:W-:-:S07]  /*0090*/  LOP3.LUT R0, R0, 0x7f, RZ, 0xc0, !PT ;  /* 0x0000007f00007812 */ /* 0x002fce00078ec0ff */
[----:B------:R-:W1:Y:S01]  /*00a0*/  LDC.64 R6, c[0x0][0x240] ;  /* 0x00009000ff067b82 */ /* 0x000e620000000a00 */
[----:B---3--:R-:W-:Y:S02]  /*00b0*/  SHF.R.S32.HI R2, RZ, 0x18, R3 ;  /* 0x00000018ff027819 */ /* 0x008fe40000011403 */
[----:B------:R-:W-:Y:S02]  /*00c0*/  LEA R0, R3, R0, 0x7 ;  /* 0x0000000003007211 */ /* 0x000fe400078e38ff */
[----:B------:R-:W-:Y:S02]  /*00d0*/  SGXT R3, R2, 0x1 ;  /* 0x000000010203781a */ /* 0x000fe40000000200 */
[----:B------:R-:W-:Y:S02]  /*00e0*/  ISETP.GE.AND P0, PT, R0, 0x100, PT ;  /* 0x000001000000780c */ /* 0x000fe40003f06270 */
[----:B------:R-:W-:-:S04]  /*00f0*/  LEA.HI R3, R3, R0, RZ, 0x3 ;  /* 0x0000000003037211 */ /* 0x000fc800078f18ff */
[----:B------:R-:W-:-:S04]  /*0100*/  SHF.R.S32.HI R3, RZ, 0x3, R3 ;  /* 0x00000003ff037819 */ /* 0x000fc80000011403 */
[----:B------:R-:W-:-:S04]  /*0110*/  LEA.HI R2, R3, R3, RZ, 0x3 ;  /* 0x0000000303027211 */ /* 0x000fc800078f18ff */
[----:B------:R-:W-:-:S04]  /*0120*/  LOP3.LUT R2, R2, 0xfffffff8, RZ, 0xc0, !PT ;  /* 0xfffffff802027812 */ /* 0x000fc800078ec0ff */
[----:B------:R-:W-:Y:S02]  /*0130*/  IADD3 R19, R3, -R2, RZ ;  /* 0x8000000203137210 */ /* 0x000fe40007ffe0ff */
[----:B------:R-:W3:Y:S03]  /*0140*/  LDC.64 R2, c[0x0][0x210] ;  /* 0x00008400ff027b82 */ /* 0x000ee60000000a00 */
[----:B--2---:R-:W-:-:S05]  /*0150*/  IMAD.WIDE R12, R19, 0x4, R12 ;  /* 0x00000004130c7825 */ /* 0x004fca00078e020c */
[----:B------:R5:W2:Y:S01]  /*0160*/  @!P0 LDG.E.EL R4, desc[UR4][R12.64] ;  /* 0x000000040c048981 */ /* 0x000aa2000c2e1900 */
[----:B------:R-:W-:Y:S01]  /*0170*/  CS2R R8, SRZ ;  /* 0x0000000000087805 */ /* 0x000fe2000001ff00 */
[----:B----4-:R-:W-:-:S05]  /*0180*/  IMAD.WIDE R10, R19, 0x4, R10 ;  /* 0x00000004130a7825 */ /* 0x010fca00078e020a */
[----:B------:R4:W2:Y:S01]  /*0190*/  @!P0 LDG.E.EL R5, desc[UR4][R10.64] ;  /* 0x000000040a058981 */ /* 0x0008a2000c2e1900 */
[----:B-----5:R-:W-:-:S04]  /*01a0*/  IMAD.WIDE R12, R19, 0x4, R14 ;  /* 0x00000004130c7825 */ /* 0x020fc800078e020e */
[----:B---3--:R-:W-:Y:S01]  /*01b0*/  IMAD.WIDE R2, R0, 0x4, R2 ;  /* 0x0000000400027825 */ /* 0x008fe200078e0202 */
[----:B------:R-:W3:Y:S04]  /*01c0*/  @!P0 LDG.E.EL R9, desc[UR4][R12.64] ;  /* 0x000000040c098981 */ /* 0x000ee8000c2e1900 */
[----:B------:R-:W5:Y:S01]  /*01d0*/  @!P0 LDG.E R8, desc[UR4][R2.64] ;  /* 0x0000000402088981 */ /* 0x000f62000c1e1900 */
[----:B0-----:R-:W-:Y:S01]  /*01e0*/  IMAD.WIDE R14, R19, 0x4, R16 ;  /* 0x00000004130e7825 */ /* 0x001fe200078e0210 */
[----:B------:R-:W-:-:S03]  /*01f0*/  CS2R R16, SRZ ;  /* 0x0000000000107805 */ /* 0x000fc6000001ff00 */
[----:B-1----:R-:W-:-:S03]  /*0200*/  IMAD.WIDE R6, R19, 0x4, R6 ;  /* 0x0000000413067825 */ /* 0x002fc600078e0206 */
[----:B------:R-:W3:Y:S04]  /*0210*/  @!P0 LDG.E.EL R16, desc[UR4][R14.64] ;  /* 0x000000040e108981 */ /* 0x000ee8000c2e1900 */
[----:B------:R0:W3:Y:S01]  /*0220*/  @!P0 LDG.E.EL R17, desc[UR4][R6.64] ;  /* 0x0000000406118981 */ /* 0x0000e2000c2e1900 */
[----:B----4-:R-:W-:Y:S01]  /*0230*/  HFMA2.MMA R11, -RZ, RZ, 1.625, 0 ;  /* 0x3e800000ff0b7435 */ /* 0x010fe200000001ff */
[----:B--2---:R-:W-:-:S04]  /*0240*/  FADD R4, R4, 9.9999997473787516356e-06 ;  /* 0x3727c5ac04047421 */ /* 0x004fc80000000000 */
[----:B------:R-:W1:Y:S02]  /*0250*/  MUFU.SQRT R18, R4 ;  /* 0x0000000400127308 */ /* 0x000e640000002000 */
[C---:B-1----:R-:W-:Y:S02]  /*0260*/  FSETP.GT.AND P1, PT, R18.reuse, 8.50705917302346158658e+37, PT ;  /* 0x7e8000001200780b */ /* 0x042fe40003f24000 */
[----:B------:R-:W-:-:S11]  /*0270*/  FSETP.GEU.AND P2, PT, R18, 1.175494350822287508e-38, PT ;  /* 0x008000001200780b */ /* 0x000fd60003f4e000 */
[----:B------:R-:W-:-:S04]  /*0280*/  @P1 FMUL R18, R18, 0.25 ;  /* 0x3e80000012121820 */ /* 0x000fc80000400000 */
[----:B------:R-:W-:-:S06]  /*0290*/  @!P2 FMUL R18, R18, 16777216 ;  /* 0x4b8000001212a820 */ /* 0x000fcc0000400000 */
[----:B------:R-:W0:Y:S01]  /*02a0*/  MUFU.RCP R18, R18 ;  /* 0x0000001200127308 */ /* 0x000e220000001000 */
[----:B------:R-:W-:Y:S01]  /*02b0*/  FSEL R11, R11, 1, P1 ;  /* 0x3f8000000b0b7808 */ /* 0x000fe20000800000 */
[----:B-----5:R-:W-:Y:S02]  /*02c0*/  FADD R8, R5, R8 ;  /* 0x0000000805087221 */ /* 0x020fe40000000000 */
[----:B------:R-:W1:Y:S02]  /*02d0*/  LDC.64 R4, c[0x0][0x218] ;  /* 0x00008600ff047b82 */ /* 0x000e640000000a00 */
[----:B------:R-:W-:Y:S01]  /*02e0*/  @!P2 FMUL R11, R11, 16777216 ;  /* 0x4b8000000b0ba820 */ /* 0x000fe20000400000 */
[----:B---3--:R-:W-:-:S03]  /*02f0*/  FADD R9, R8, -R9 ;  /* 0x8000000908097221 */ /* 0x008fc60000000000 */
[----:B0-----:R-:W-:-:S04]  /*0300*/  FMUL R6, R18, R11 ;  /* 0x0000000b12067220 */ /* 0x001fc80000400000 */
[----:B------:R-:W-:-:S04]  /*0310*/  FMUL R6, R9, R6 ;  /* 0x0000000609067220 */ /* 0x000fc80000400000 */
[----:B------:R-:W-:-:S04]  /*0320*/  FFMA R6, R6, R16, R17 ;  /* 0x0000001006067223 */ /* 0x000fc80000000011 */
[----:B------:R-:W-:-:S05]  /*0330*/  FADD R7, R6, 3 ;  /* 0x4040000006077421 */ /* 0x000fca0000000000 */
[----:B------:R-:W-:-:S04]  /*0340*/  FSETP.GTU.AND P1, PT, R7, RZ, PT ;  /* 0x000000ff0700720b */ /* 0x000fc80003f2c000 */
[----:B------:R-:W-:-:S04]  /*0350*/  FSEL R7, R7, RZ, P1 ;  /* 0x000000ff07077208 */ /* 0x000fc80000800000 */
[C---:B------:R-:W-:Y:S01]  /*0360*/  FSETP.GEU.AND P2, PT, R7.reuse, 6, PT ;  /* 0x40c000000700780b */ /* 0x040fe20003f4e000 */
[C---:B------:R-:W-:Y:S01]  /*0370*/  FMUL R9, R7.reuse, 0.16666667163372039795 ;  /* 0x3e2aaaab07097820 */ /* 0x040fe20000400000 */
[----:B------:R-:W-:Y:S01]  /*0380*/  FSETP.NAN.AND P1, PT, R7, R7, PT ;  /* 0x000000070700720b */ /* 0x000fe20003f28000 */
[----:B------:R0:W-:Y:S01]  /*0390*/  @!P0 STG.E desc[UR4][R2.64], R8 ;  /* 0x0000000802008986 */ /* 0x0001e2000c101904 */
[----:B-1----:R-:W-:-:S09]  /*03a0*/  IMAD.WIDE R4, R0, 0x4, R4 ;  /* 0x0000000400047825 */ /* 0x002fd200078e0204 */
[----:B------:R-:W-:-:S05]  /*03b0*/  @P2 FSEL R9, R9, 1, P1 ;  /* 0x3f80000009092808 */ /* 0x000fca0000800000 */
[----:B------:R-:W-:Y:S01]  /*03c0*/  FMUL R9, R6, R9 ;  /* 0x0000000906097220 */ /* 0x000fe20000400000 */
[----:B0-----:R-:W-:Y:S06]  /*03d0*/  @P0 EXIT ;  /* 0x000000000000094d */ /* 0x001fec0003800000 */
[----:B------:R-:W-:Y:S01]  /*03e0*/  STG.E desc[UR4][R4.64], R9 ;  /* 0x0000000904007986 */ /* 0x000fe2000c101904 */
[----:B------:R-:W-:Y:S05]  /*03f0*/  EXIT ;  /* 0x000000000000794d */ /* 0x000fea0003800000 */
.L_x_0:
[----:B------:R-:W-:-:S00]  /*0400*/  BRA `(.L_x_0) ;  /* 0xfffffffc00fc7947 */ /* 0x000fc0000383ffff */
[----:B------:R-:W-:-:S00]  /*0410*/  NOP ;  /* 0x0000000000007918 */ /* 0x000fc00000000000 */
        /* <DEDUP_REMOVED lines=14> */
.L_x_1:


//--------------------- .nv.global.init           --------------------------
	.section	.nv.global.init,"aw",@progbits
.nv.global.init:
	.type		_$_str,@object
	.size		_$_str,(_$_str_$_2 - _$_str)
_$_str:
        /*0000*/ 	.byte	0x5f, 0x5f, 0x43, 0x55, 0x44, 0x41, 0x5f, 0x46, 0x54, 0x5a, 0x00
	.type		_$_str_$_2,@object
	.size		_$_str_$_2,(.L_1 - _$_str_$_2)
_$_str_$_2:
        /*000b*/ 	.byte	0x5f, 0x5f, 0x43, 0x55, 0x44, 0x41, 0x5f, 0x50, 0x52, 0x45, 0x43, 0x5f, 0x53, 0x51, 0x52, 0x54
        /*001b*/ 	.byte	0x00
.L_1:


//--------------------- .nv.constant0.triton_poi_fused__native_batch_norm_legit_no_training_add_convolution_div_hardtanh_mul_1 --------------------------
	.section	.nv.constant0.triton_poi_fused__native_batch_norm_legit_no_training_add_convolution_div_hardtanh_mul_1,"a",@progbits
	.sectionflags	@""
	.align	4
.nv.constant0.triton_poi_fused__native_batch_norm_legit_no_training_add_convolution_div_hardtanh_mul_1:
	.zero		588
